//
// Generated by NVIDIA NVVM Compiler
//
// Compiler Build ID: CL-36424714
// Cuda compilation tools, release 13.0, V13.0.88
// Based on NVVM 20.0.0
//

.version 9.0
.target sm_100
.address_size 64

	// .globl	_Z13stencilKernelPKfPfi

.visible .entry _Z13stencilKernelPKfPfi(
	.param .u64 .ptr .align 1 _Z13stencilKernelPKfPfi_param_0,
	.param .u64 .ptr .align 1 _Z13stencilKernelPKfPfi_param_1,
	.param .u32 _Z13stencilKernelPKfPfi_param_2
)
{
	.reg .pred 	%p<7>;
	.reg .b32 	%r<8>;
	.reg .b32 	%f<14>;
	.reg .b64 	%rd<13>;

	ld.param.u64 	%rd3, [_Z13stencilKernelPKfPfi_param_0];
	ld.param.u64 	%rd2, [_Z13stencilKernelPKfPfi_param_1];
	ld.param.u32 	%r3, [_Z13stencilKernelPKfPfi_param_2];
	cvta.to.global.u64 	%rd1, %rd3;
	mov.u32 	%r4, %ctaid.x;
	mov.u32 	%r5, %ntid.x;
	mov.u32 	%r6, %tid.x;
	mad.lo.s32 	%r1, %r4, %r5, %r6;
	setp.ge.s32 	%p1, %r1, %r3;
	@%p1 bra 	$L__BB0_8;
	setp.lt.s32 	%p2, %r1, 1;
	mov.f32 	%f12, 0f00000000;
	@%p2 bra 	$L__BB0_3;
	add.s32 	%r7, %r1, -1;
	mul.wide.u32 	%rd4, %r7, 4;
	add.s64 	%rd5, %rd1, %rd4;
	ld.global.f32 	%f8, [%rd5];
	add.f32 	%f12, %f8, 0f00000000;
$L__BB0_3:
	setp.lt.s32 	%p3, %r1, 0;
	@%p3 bra 	$L__BB0_5;
	mul.wide.u32 	%rd6, %r1, 4;
	add.s64 	%rd7, %rd1, %rd6;
	ld.global.f32 	%f9, [%rd7];
	add.f32 	%f12, %f12, %f9;
$L__BB0_5:
	add.s32 	%r2, %r1, 1;
	setp.lt.s32 	%p4, %r1, -1;
	setp.ge.s32 	%p5, %r2, %r3;
	or.pred  	%p6, %p4, %p5;
	@%p6 bra 	$L__BB0_7;
	mul.wide.u32 	%rd8, %r2, 4;
	add.s64 	%rd9, %rd1, %rd8;
	ld.global.f32 	%f10, [%rd9];
	add.f32 	%f12, %f12, %f10;
$L__BB0_7:
	cvta.to.global.u64 	%rd10, %rd2;
	mul.wide.s32 	%rd11, %r1, 4;
	add.s64 	%rd12, %rd10, %rd11;
	st.global.f32 	[%rd12], %f12;
$L__BB0_8:
	ret;

}


// ===== COMPILED SASS (sm_100) =====

	.target	sm_100

	.elftype	@"ET_EXEC"


//--------------------- .note.nv.tkinfo           --------------------------
	.section	.note.nv.tkinfo,"",@"SHT_NOTE"
	.sectionflags	@"SHF_NOTE_NV_TKINFO"
	.tkinfo
        /*0018*/ 	.word	0x00000002
        /*0030*/ 	.string	""
        /*0030*/ 	.string	"ptxas"
        /*0030*/ 	.string	"Cuda compilation tools, release 13.0, V13.0.88"
        /*0030*/ 	.string	"Build cuda_13.0.r13.0/compiler.36424714_0"
        /*0030*/ 	.string	"-arch sm_100 -m 64 "



//--------------------- .note.nv.cuinfo           --------------------------
	.section	.note.nv.cuinfo,"",@"SHT_NOTE"
	.sectionflags	@"SHF_NOTE_NV_CUINFO"
        /*0018*/ 	.short	0x0002
        /*001a*/ 	.short	0x0064
        /*001c*/ 	.short	0x0082
	.zero		2


//--------------------- .nv.info                  --------------------------
	.section	.nv.info,"",@"SHT_CUDA_INFO"
	.align	4


	//----- nvinfo : EIATTR_REGCOUNT
	.align		4
        /*0000*/ 	.byte	0x04, 0x2f
        /*0002*/ 	.short	(.L_1 - .L_0)
	.align		4
.L_0:
        /*0004*/ 	.word	index@(_Z13stencilKernelPKfPfi)
        /*0008*/ 	.word	0x00000010


	//----- nvinfo : EIATTR_FRAME_SIZE
	.align		4
.L_1:
        /*000c*/ 	.byte	0x04, 0x11
        /*000e*/ 	.short	(.L_3 - .L_2)
	.align		4
.L_2:
        /*0010*/ 	.word	index@(_Z13stencilKernelPKfPfi)
        /*0014*/ 	.word	0x00000000


	//----- nvinfo : EIATTR_MIN_STACK_SIZE
	.align		4
.L_3:
        /*0018*/ 	.byte	0x04, 0x12
        /*001a*/ 	.short	(.L_5 - .L_4)
	.align		4
.L_4:
        /*001c*/ 	.word	index@(_Z13stencilKernelPKfPfi)
        /*0020*/ 	.word	0x00000000
.L_5:


//--------------------- .nv.compat                --------------------------
	.section	.nv.compat,"",@"SHT_CUDA_COMPAT_INFO"
	.align	4
        /*0000*/ 	.byte	0x02, 0x09, 0x00, 0x00, 0x02, 0x02, 0x01, 0x00, 0x02, 0x05, 0x05, 0x00, 0x03, 0x07, 0x01, 0x01
        /*0010*/ 	.byte	0x02, 0x03, 0x00, 0x00, 0x02, 0x06, 0x01, 0x00, 0x04, 0x0b, 0x08, 0x00, 0x09, 0x00, 0x00, 0x00
        /*0020*/ 	.byte	0x00, 0x00, 0x00, 0x00


//--------------------- .nv.info._Z13stencilKernelPKfPfi --------------------------
	.section	.nv.info._Z13stencilKernelPKfPfi,"",@"SHT_CUDA_INFO"
	.sectionflags	@""
	.align	4


	//----- nvinfo : EIATTR_CUDA_API_VERSION
	.align		4
        /*0000*/ 	.byte	0x04, 0x37
        /*0002*/ 	.short	(.L_7 - .L_6)
.L_6:
        /*0004*/ 	.word	0x00000082


	//----- nvinfo : EIATTR_KPARAM_INFO
	.align		4
.L_7:
        /*0008*/ 	.byte	0x04, 0x17
        /*000a*/ 	.short	(.L_9 - .L_8)
.L_8:
        /*000c*/ 	.word	0x00000000
        /*0010*/ 	.short	0x0002
        /*0012*/ 	.short	0x0010
        /*0014*/ 	.byte	0x00, 0xf0, 0x11, 0x00


	//----- nvinfo : EIATTR_KPARAM_INFO
	.align		4
.L_9:
        /*0018*/ 	.byte	0x04, 0x17
        /*001a*/ 	.short	(.L_11 - .L_10)
.L_10:
        /*001c*/ 	.word	0x00000000
        /*0020*/ 	.short	0x0001
        /*0022*/ 	.short	0x0008
        /*0024*/ 	.byte	0x00, 0xf5, 0x21, 0x00


	//----- nvinfo : EIATTR_KPARAM_INFO
	.align		4
.L_11:
        /*0028*/ 	.byte	0x04, 0x17
        /*002a*/ 	.short	(.L_13 - .L_12)
.L_12:
        /*002c*/ 	.word	0x00000000
        /*0030*/ 	.short	0x0000
        /*0032*/ 	.short	0x0000
        /*0034*/ 	.byte	0x00, 0xf5, 0x21, 0x00


	//----- nvinfo : EIATTR_SPARSE_MMA_MASK
	.align		4
.L_13:
        /*0038*/ 	.byte	0x03, 0x50
        /*003a*/ 	.short	0x0000


	//----- nvinfo : EIATTR_MAXREG_COUNT
	.align		4
        /*003c*/ 	.byte	0x03, 0x1b
        /*003e*/ 	.short	0x00ff


	//----- nvinfo : EIATTR_MERCURY_ISA_VERSION
	.align		4
        /*0040*/ 	.byte	0x03, 0x5f
        /*0042*/ 	.short	0x0101


	//----- nvinfo : EIATTR_VRC_CTA_INIT_COUNT
	.align		4
        /*0044*/ 	.byte	0x02, 0x4a
	.zero		1
	.zero		1


	//----- nvinfo : EIATTR_EXIT_INSTR_OFFSETS
	.align		4
        /*0048*/ 	.byte	0x04, 0x1c
        /*004a*/ 	.short	(.L_15 - .L_14)


	//   ....[0]....
.L_14:
        /*004c*/ 	.word	0x00000070


	//   ....[1]....
        /*0050*/ 	.word	0x000001f0


	//----- nvinfo : EIATTR_CBANK_PARAM_SIZE
	.align		4
.L_15:
        /*0054*/ 	.byte	0x03, 0x19
        /*0056*/ 	.short	0x0014


	//----- nvinfo : EIATTR_PARAM_CBANK
	.align		4
        /*0058*/ 	.byte	0x04, 0x0a
        /*005a*/ 	.short	(.L_17 - .L_16)
	.align		4
.L_16:
        /*005c*/ 	.word	index@(.nv.constant0._Z13stencilKernelPKfPfi)
        /*0060*/ 	.short	0x0380
        /*0062*/ 	.short	0x0014


	//----- nvinfo : EIATTR_SW_WAR
	.align		4
.L_17:
        /*0064*/ 	.byte	0x04, 0x36
        /*0066*/ 	.short	(.L_19 - .L_18)
.L_18:
        /*0068*/ 	.word	0x00000008
.L_19:


//--------------------- .nv.callgraph             --------------------------
	.section	.nv.callgraph,"",@"SHT_CUDA_CALLGRAPH"
	.align	4
	.sectionentsize	8
	.align		4
        /*0000*/ 	.word	0x00000000
	.align		4
        /*0004*/ 	.word	0xffffffff
	.align		4
        /*0008*/ 	.word	0x00000000
	.align		4
        /*000c*/ 	.word	0xfffffffe
	.align		4
        /*0010*/ 	.word	0x00000000
	.align		4
        /*0014*/ 	.word	0xfffffffd
	.align		4
        /*0018*/ 	.word	0x00000000
	.align		4
        /*001c*/ 	.word	0xfffffffc


//--------------------- .text._Z13stencilKernelPKfPfi --------------------------
	.section	.text._Z13stencilKernelPKfPfi,"ax",@progbits
	.align	128
        .global         _Z13stencilKernelPKfPfi
        .type           _Z13stencilKernelPKfPfi,@function
        .size           _Z13stencilKernelPKfPfi,(.L_x_1 - _Z13stencilKernelPKfPfi)
        .other          _Z13stencilKernelPKfPfi,@"STO_CUDA_ENTRY STV_DEFAULT"
_Z13stencilKernelPKfPfi:
.text._Z13stencilKernelPKfPfi:
[----:B------:R-:W-:Y:S01]  /*0000*/  LDC R1, c[0x0][0x37c] ;  /* 0x0000df00ff017b82 */ /* 0x000fe20000000800 */
[----:B------:R-:W0:Y:S07]  /*0010*/  S2R R0, SR_TID.X ;  /* 0x0000000000007919 */ /* 0x000e2e0000002100 */
[----:B------:R-:W0:Y:S01]  /*0020*/  S2UR UR4, SR_CTAID.X ;  /* 0x00000000000479c3 */ /* 0x000e220000002500 */
[----:B------:R-:W1:Y:S07]  /*0030*/  LDCU UR6, c[0x0][0x390] ;  /* 0x00007200ff0677ac */ /* 0x000e6e0008000800 */
[----:B------:R-:W0:Y:S02]  /*0040*/  LDC R11, c[0x0][0x360] ;  /* 0x0000d800ff0b7b82 */ /* 0x000e240000000800 */
[----:B0-----:R-:W-:-:S05]  /*0050*/  IMAD R11, R11, UR4, R0 ;  /* 0x000000040b0b7c24 */ /* 0x001fca000f8e0200 */
[----:B-1----:R-:W-:-:S13]  /*0060*/  ISETP.GE.AND P0, PT, R11, UR6, PT ;  /* 0x000000060b007c0c */ /* 0x002fda000bf06270 */
[----:B------:R-:W-:Y:S05]  /*0070*/  @P0 EXIT ;  /* 0x000000000000094d */ /* 0x000fea0003800000 */
[C---:B------:R-:W-:Y:S01]  /*0080*/  ISETP.GE.AND P2, PT, R11.reuse, 0x1, PT ;  /* 0x000000010b00780c */ /* 0x040fe20003f46270 */
[----:B------:R-:W0:Y:S01]  /*0090*/  LDCU.64 UR4, c[0x0][0x358] ;  /* 0x00006b00ff0477ac */ /* 0x000e220008000a00 */
[C---:B------:R-:W-:Y:S02]  /*00a0*/  IADD3 R13, PT, PT, R11.reuse, 0x1, RZ ;  /* 0x000000010b0d7810 */ /* 0x040fe40007ffe0ff */
[----:B------:R-:W-:Y:S02]  /*00b0*/  ISETP.GE.AND P1, PT, R11, RZ, PT ;  /* 0x000000ff0b00720c */ /* 0x000fe40003f26270 */
[----:B------:R-:W-:-:S04]  /*00c0*/  ISETP.GE.AND P0, PT, R13, UR6, PT ;  /* 0x000000060d007c0c */ /* 0x000fc8000bf06270 */
[----:B------:R-:W-:-:S03]  /*00d0*/  ISETP.LT.OR P0, PT, R11, -0x1, P0 ;  /* 0xffffffff0b00780c */ /* 0x000fc60000701670 */
[----:B------:R-:W1:Y:S01]  /*00e0*/  @P2 LDC.64 R2, c[0x0][0x380] ;  /* 0x0000e000ff022b82 */ /* 0x000e620000000a00 */
[----:B------:R-:W-:-:S07]  /*00f0*/  @P2 IADD3 R9, PT, PT, R11, -0x1, RZ ;  /* 0xffffffff0b092810 */ /* 0x000fce0007ffe0ff */
[----:B------:R-:W2:Y:S08]  /*0100*/  @P1 LDC.64 R4, c[0x0][0x380] ;  /* 0x0000e000ff041b82 */ /* 0x000eb00000000a00 */
[----:B------:R-:W3:Y:S01]  /*0110*/  @!P0 LDC.64 R6, c[0x0][0x380] ;  /* 0x0000e000ff068b82 */ /* 0x000ee20000000a00 */
[----:B-1----:R-:W-:-:S07]  /*0120*/  @P2 IMAD.WIDE.U32 R2, R9, 0x4, R2 ;  /* 0x0000000409022825 */ /* 0x002fce00078e0002 */
[----:B------:R-:W1:Y:S01]  /*0130*/  LDC.64 R8, c[0x0][0x388] ;  /* 0x0000e200ff087b82 */ /* 0x000e620000000a00 */
[----:B0-----:R-:W4:Y:S01]  /*0140*/  @P2 LDG.E R2, desc[UR4][R2.64] ;  /* 0x0000000402022981 */ /* 0x001f22000c1e1900 */
[----:B--2---:R-:W-:-:S06]  /*0150*/  @P1 IMAD.WIDE.U32 R4, R11, 0x4, R4 ;  /* 0x000000040b041825 */ /* 0x004fcc00078e0004 */
[----:B------:R-:W2:Y:S01]  /*0160*/  @P1 LDG.E R4, desc[UR4][R4.64] ;  /* 0x0000000404041981 */ /* 0x000ea2000c1e1900 */
[----:B---3--:R-:W-:-:S06]  /*0170*/  @!P0 IMAD.WIDE.U32 R6, R13, 0x4, R6 ;  /* 0x000000040d068825 */ /* 0x008fcc00078e0006 */
[----:B------:R-:W3:Y:S01]  /*0180*/  @!P0 LDG.E R6, desc[UR4][R6.64] ;  /* 0x0000000406068981 */ /* 0x000ee2000c1e1900 */
[----:B------:R-:W-:Y:S02]  /*0190*/  HFMA2 R13, -RZ, RZ, 0, 0 ;  /* 0x00000000ff0d7431 */ /* 0x000fe400000001ff */
[----:B-1----:R-:W-:-:S04]  /*01a0*/  IMAD.WIDE R8, R11, 0x4, R8 ;  /* 0x000000040b087825 */ /* 0x002fc800078e0208 */
[----:B----4-:R-:W-:-:S04]  /*01b0*/  @P2 FADD R13, RZ, R2 ;  /* 0x00000002ff0d2221 */ /* 0x010fc80000000000 */
[----:B--2---:R-:W-:-:S04]  /*01c0*/  @P1 FADD R13, R13, R4 ;  /* 0x000000040d0d1221 */ /* 0x004fc80000000000 */
[----:B---3--:R-:W-:-:S05]  /*01d0*/  @!P0 FADD R13, R13, R6 ;  /* 0x000000060d0d8221 */ /* 0x008fca0000000000 */
[----:B------:R-:W-:Y:S01]  /*01e0*/  STG.E desc[UR4][R8.64], R13 ;  /* 0x0000000d08007986 */ /* 0x000fe2000c101904 */
[----:B------:R-:W-:Y:S05]  /*01f0*/  EXIT ;  /* 0x000000000000794d */ /* 0x000fea0003800000 */
.L_x_0:
[----:B------:R-:W-:-:S00]  /*0200*/  BRA `(.L_x_0) ;  /* 0xfffffffc00fc7947 */ /* 0x000fc0000383ffff */
[----:B------:R-:W-:-:S00]  /*0210*/  NOP ;  /* 0x0000000000007918 */ /* 0x000fc00000000000 */
        /* <DEDUP_REMOVED lines=14> */
.L_x_1:


//--------------------- .nv.shared.reserved.0     --------------------------
	.section	.nv.shared.reserved.0,"aw",@nobits
	.weak		__nv_reservedSMEM_offset_0_alias
	.size		__nv_reservedSMEM_offset_0_alias, 0, 64
	.other		__nv_reservedSMEM_offset_0_alias,@"STO_CUDA_RESERVED_SHARED STV_DEFAULT"
__nv_reservedSMEM_offset_0_alias:
	.zero		0
	.zero		64


//--------------------- .nv.constant0._Z13stencilKernelPKfPfi --------------------------
	.section	.nv.constant0._Z13stencilKernelPKfPfi,"a",@progbits
	.sectionflags	@""
	.align	4
.nv.constant0._Z13stencilKernelPKfPfi:
	.zero		916


//--------------------- SYMBOLS --------------------------

	.type		.nv.reservedSmem.offset0,@object
	.size		.nv.reservedSmem.offset0,0x4
